//
// Generated by NVIDIA NVVM Compiler
//
// Compiler Build ID: CL-36424714
// Cuda compilation tools, release 13.0, V13.0.88
// Based on NVVM 20.0.0
//

.version 9.0
.target sm_100
.address_size 64

	// .globl	_Z18init_curand_statesP17curandStateXORWOWy
.global .align 4 .b8 precalc_xorwow_matrix[102400];
.global .align 4 .b8 precalc_xorwow_offset_matrix[102400];
.global .align 4 .b8 mrg32k3aM1[2304];
.global .align 4 .b8 mrg32k3aM2[2304];
.global .align 4 .b8 mrg32k3aM1SubSeq[2016];
.global .align 4 .b8 mrg32k3aM2SubSeq[2016];
.global .align 4 .b8 mrg32k3aM1Seq[2304];
.global .align 4 .b8 mrg32k3aM2Seq[2304];
.const .align 8 .b8 __cr_lgamma_table[72];

.visible .entry _Z18init_curand_statesP17curandStateXORWOWy(
	.param .u64 .ptr .align 1 _Z18init_curand_statesP17curandStateXORWOWy_param_0,
	.param .u64 _Z18init_curand_statesP17curandStateXORWOWy_param_1
)
{
	.reg .pred 	%p<24>;
	.reg .b32 	%r<413>;
	.reg .b64 	%rd<19>;

	ld.param.u64 	%rd8, [_Z18init_curand_statesP17curandStateXORWOWy_param_0];
	ld.param.u64 	%rd9, [_Z18init_curand_statesP17curandStateXORWOWy_param_1];
	cvta.to.global.u64 	%rd10, %rd8;
	mov.u32 	%r182, %ctaid.x;
	mov.u32 	%r183, %ntid.x;
	mov.u32 	%r184, %tid.x;
	mad.lo.s32 	%r185, %r182, %r183, %r184;
	cvt.s64.s32 	%rd18, %r185;
	mul.wide.s32 	%rd11, %r185, 48;
	add.s64 	%rd2, %rd10, %rd11;
	cvt.u32.u64 	%r186, %rd9;
	xor.b32  	%r187, %r186, -1429050551;
	mul.lo.s32 	%r188, %r187, 1099087573;
	{ .reg .b32 tmp; mov.b64 {tmp, %r189}, %rd9; }
	xor.b32  	%r190, %r189, -136515619;
	mul.lo.s32 	%r191, %r190, -1703105765;
	add.s32 	%r192, %r188, %r191;
	add.s32 	%r193, %r192, 6615241;
	add.s32 	%r194, %r188, 123456789;
	st.global.v2.u32 	[%rd2], {%r193, %r194};
	xor.b32  	%r195, %r188, 362436069;
	add.s32 	%r196, %r191, 521288629;
	st.global.v2.u32 	[%rd2+8], {%r195, %r196};
	xor.b32  	%r197, %r191, 88675123;
	add.s32 	%r198, %r188, 5783321;
	st.global.v2.u32 	[%rd2+16], {%r197, %r198};
	setp.eq.s32 	%p1, %r185, 0;
	@%p1 bra 	$L__BB0_42;
	mov.b32 	%r319, 0;
$L__BB0_2:
	and.b64  	%rd4, %rd18, 3;
	setp.eq.s64 	%p2, %rd4, 0;
	@%p2 bra 	$L__BB0_41;
	mul.wide.u32 	%rd12, %r319, 3200;
	mov.u64 	%rd13, precalc_xorwow_matrix;
	add.s64 	%rd5, %rd13, %rd12;
	cvt.u32.u64 	%r2, %rd4;
	mov.b32 	%r320, 0;
$L__BB0_4:
	mov.b32 	%r333, 0;
	mov.u32 	%r334, %r333;
	mov.u32 	%r335, %r333;
	mov.u32 	%r336, %r333;
	mov.u32 	%r337, %r333;
	mov.u32 	%r326, %r333;
$L__BB0_5:
	mul.wide.u32 	%rd14, %r326, 4;
	add.s64 	%rd15, %rd2, %rd14;
	ld.global.u32 	%r10, [%rd15+4];
	shl.b32 	%r11, %r326, 5;
	mov.b32 	%r332, 0;
$L__BB0_6:
	.pragma "nounroll";
	shr.u32 	%r203, %r10, %r332;
	and.b32  	%r204, %r203, 1;
	setp.eq.b32 	%p3, %r204, 1;
	not.pred 	%p4, %p3;
	add.s32 	%r205, %r11, %r332;
	mul.lo.s32 	%r206, %r205, 5;
	mul.wide.u32 	%rd16, %r206, 4;
	add.s64 	%rd6, %rd5, %rd16;
	@%p4 bra 	$L__BB0_8;
	ld.global.u32 	%r207, [%rd6];
	xor.b32  	%r337, %r337, %r207;
	ld.global.u32 	%r208, [%rd6+4];
	xor.b32  	%r336, %r336, %r208;
	ld.global.u32 	%r209, [%rd6+8];
	xor.b32  	%r335, %r335, %r209;
	ld.global.u32 	%r210, [%rd6+12];
	xor.b32  	%r334, %r334, %r210;
	ld.global.u32 	%r211, [%rd6+16];
	xor.b32  	%r333, %r333, %r211;
$L__BB0_8:
	and.b32  	%r213, %r203, 2;
	setp.eq.s32 	%p5, %r213, 0;
	@%p5 bra 	$L__BB0_10;
	ld.global.u32 	%r214, [%rd6+20];
	xor.b32  	%r337, %r337, %r214;
	ld.global.u32 	%r215, [%rd6+24];
	xor.b32  	%r336, %r336, %r215;
	ld.global.u32 	%r216, [%rd6+28];
	xor.b32  	%r335, %r335, %r216;
	ld.global.u32 	%r217, [%rd6+32];
	xor.b32  	%r334, %r334, %r217;
	ld.global.u32 	%r218, [%rd6+36];
	xor.b32  	%r333, %r333, %r218;
$L__BB0_10:
	and.b32  	%r220, %r203, 4;
	setp.eq.s32 	%p6, %r220, 0;
	@%p6 bra 	$L__BB0_12;
	ld.global.u32 	%r221, [%rd6+40];
	xor.b32  	%r337, %r337, %r221;
	ld.global.u32 	%r222, [%rd6+44];
	xor.b32  	%r336, %r336, %r222;
	ld.global.u32 	%r223, [%rd6+48];
	xor.b32  	%r335, %r335, %r223;
	ld.global.u32 	%r224, [%rd6+52];
	xor.b32  	%r334, %r334, %r224;
	ld.global.u32 	%r225, [%rd6+56];
	xor.b32  	%r333, %r333, %r225;
$L__BB0_12:
	and.b32  	%r227, %r203, 8;
	setp.eq.s32 	%p7, %r227, 0;
	@%p7 bra 	$L__BB0_14;
	ld.global.u32 	%r228, [%rd6+60];
	xor.b32  	%r337, %r337, %r228;
	ld.global.u32 	%r229, [%rd6+64];
	xor.b32  	%r336, %r336, %r229;
	ld.global.u32 	%r230, [%rd6+68];
	xor.b32  	%r335, %r335, %r230;
	ld.global.u32 	%r231, [%rd6+72];
	xor.b32  	%r334, %r334, %r231;
	ld.global.u32 	%r232, [%rd6+76];
	xor.b32  	%r333, %r333, %r232;
$L__BB0_14:
	and.b32  	%r234, %r203, 16;
	setp.eq.s32 	%p8, %r234, 0;
	@%p8 bra 	$L__BB0_16;
	ld.global.u32 	%r235, [%rd6+80];
	xor.b32  	%r337, %r337, %r235;
	ld.global.u32 	%r236, [%rd6+84];
	xor.b32  	%r336, %r336, %r236;
	ld.global.u32 	%r237, [%rd6+88];
	xor.b32  	%r335, %r335, %r237;
	ld.global.u32 	%r238, [%rd6+92];
	xor.b32  	%r334, %r334, %r238;
	ld.global.u32 	%r239, [%rd6+96];
	xor.b32  	%r333, %r333, %r239;
$L__BB0_16:
	and.b32  	%r241, %r203, 32;
	setp.eq.s32 	%p9, %r241, 0;
	@%p9 bra 	$L__BB0_18;
	ld.global.u32 	%r242, [%rd6+100];
	xor.b32  	%r337, %r337, %r242;
	ld.global.u32 	%r243, [%rd6+104];
	xor.b32  	%r336, %r336, %r243;
	ld.global.u32 	%r244, [%rd6+108];
	xor.b32  	%r335, %r335, %r244;
	ld.global.u32 	%r245, [%rd6+112];
	xor.b32  	%r334, %r334, %r245;
	ld.global.u32 	%r246, [%rd6+116];
	xor.b32  	%r333, %r333, %r246;
$L__BB0_18:
	and.b32  	%r248, %r203, 64;
	setp.eq.s32 	%p10, %r248, 0;
	@%p10 bra 	$L__BB0_20;
	ld.global.u32 	%r249, [%rd6+120];
	xor.b32  	%r337, %r337, %r249;
	ld.global.u32 	%r250, [%rd6+124];
	xor.b32  	%r336, %r336, %r250;
	ld.global.u32 	%r251, [%rd6+128];
	xor.b32  	%r335, %r335, %r251;
	ld.global.u32 	%r252, [%rd6+132];
	xor.b32  	%r334, %r334, %r252;
	ld.global.u32 	%r253, [%rd6+136];
	xor.b32  	%r333, %r333, %r253;
$L__BB0_20:
	and.b32  	%r255, %r203, 128;
	setp.eq.s32 	%p11, %r255, 0;
	@%p11 bra 	$L__BB0_22;
	ld.global.u32 	%r256, [%rd6+140];
	xor.b32  	%r337, %r337, %r256;
	ld.global.u32 	%r257, [%rd6+144];
	xor.b32  	%r336, %r336, %r257;
	ld.global.u32 	%r258, [%rd6+148];
	xor.b32  	%r335, %r335, %r258;
	ld.global.u32 	%r259, [%rd6+152];
	xor.b32  	%r334, %r334, %r259;
	ld.global.u32 	%r260, [%rd6+156];
	xor.b32  	%r333, %r333, %r260;
$L__BB0_22:
	and.b32  	%r262, %r203, 256;
	setp.eq.s32 	%p12, %r262, 0;
	@%p12 bra 	$L__BB0_24;
	ld.global.u32 	%r263, [%rd6+160];
	xor.b32  	%r337, %r337, %r263;
	ld.global.u32 	%r264, [%rd6+164];
	xor.b32  	%r336, %r336, %r264;
	ld.global.u32 	%r265, [%rd6+168];
	xor.b32  	%r335, %r335, %r265;
	ld.global.u32 	%r266, [%rd6+172];
	xor.b32  	%r334, %r334, %r266;
	ld.global.u32 	%r267, [%rd6+176];
	xor.b32  	%r333, %r333, %r267;
$L__BB0_24:
	and.b32  	%r269, %r203, 512;
	setp.eq.s32 	%p13, %r269, 0;
	@%p13 bra 	$L__BB0_26;
	ld.global.u32 	%r270, [%rd6+180];
	xor.b32  	%r337, %r337, %r270;
	ld.global.u32 	%r271, [%rd6+184];
	xor.b32  	%r336, %r336, %r271;
	ld.global.u32 	%r272, [%rd6+188];
	xor.b32  	%r335, %r335, %r272;
	ld.global.u32 	%r273, [%rd6+192];
	xor.b32  	%r334, %r334, %r273;
	ld.global.u32 	%r274, [%rd6+196];
	xor.b32  	%r333, %r333, %r274;
$L__BB0_26:
	and.b32  	%r276, %r203, 1024;
	setp.eq.s32 	%p14, %r276, 0;
	@%p14 bra 	$L__BB0_28;
	ld.global.u32 	%r277, [%rd6+200];
	xor.b32  	%r337, %r337, %r277;
	ld.global.u32 	%r278, [%rd6+204];
	xor.b32  	%r336, %r336, %r278;
	ld.global.u32 	%r279, [%rd6+208];
	xor.b32  	%r335, %r335, %r279;
	ld.global.u32 	%r280, [%rd6+212];
	xor.b32  	%r334, %r334, %r280;
	ld.global.u32 	%r281, [%rd6+216];
	xor.b32  	%r333, %r333, %r281;
$L__BB0_28:
	and.b32  	%r283, %r203, 2048;
	setp.eq.s32 	%p15, %r283, 0;
	@%p15 bra 	$L__BB0_30;
	ld.global.u32 	%r284, [%rd6+220];
	xor.b32  	%r337, %r337, %r284;
	ld.global.u32 	%r285, [%rd6+224];
	xor.b32  	%r336, %r336, %r285;
	ld.global.u32 	%r286, [%rd6+228];
	xor.b32  	%r335, %r335, %r286;
	ld.global.u32 	%r287, [%rd6+232];
	xor.b32  	%r334, %r334, %r287;
	ld.global.u32 	%r288, [%rd6+236];
	xor.b32  	%r333, %r333, %r288;
$L__BB0_30:
	and.b32  	%r290, %r203, 4096;
	setp.eq.s32 	%p16, %r290, 0;
	@%p16 bra 	$L__BB0_32;
	ld.global.u32 	%r291, [%rd6+240];
	xor.b32  	%r337, %r337, %r291;
	ld.global.u32 	%r292, [%rd6+244];
	xor.b32  	%r336, %r336, %r292;
	ld.global.u32 	%r293, [%rd6+248];
	xor.b32  	%r335, %r335, %r293;
	ld.global.u32 	%r294, [%rd6+252];
	xor.b32  	%r334, %r334, %r294;
	ld.global.u32 	%r295, [%rd6+256];
	xor.b32  	%r333, %r333, %r295;
$L__BB0_32:
	and.b32  	%r297, %r203, 8192;
	setp.eq.s32 	%p17, %r297, 0;
	@%p17 bra 	$L__BB0_34;
	ld.global.u32 	%r298, [%rd6+260];
	xor.b32  	%r337, %r337, %r298;
	ld.global.u32 	%r299, [%rd6+264];
	xor.b32  	%r336, %r336, %r299;
	ld.global.u32 	%r300, [%rd6+268];
	xor.b32  	%r335, %r335, %r300;
	ld.global.u32 	%r301, [%rd6+272];
	xor.b32  	%r334, %r334, %r301;
	ld.global.u32 	%r302, [%rd6+276];
	xor.b32  	%r333, %r333, %r302;
$L__BB0_34:
	and.b32  	%r304, %r203, 16384;
	setp.eq.s32 	%p18, %r304, 0;
	@%p18 bra 	$L__BB0_36;
	ld.global.u32 	%r305, [%rd6+280];
	xor.b32  	%r337, %r337, %r305;
	ld.global.u32 	%r306, [%rd6+284];
	xor.b32  	%r336, %r336, %r306;
	ld.global.u32 	%r307, [%rd6+288];
	xor.b32  	%r335, %r335, %r307;
	ld.global.u32 	%r308, [%rd6+292];
	xor.b32  	%r334, %r334, %r308;
	ld.global.u32 	%r309, [%rd6+296];
	xor.b32  	%r333, %r333, %r309;
$L__BB0_36:
	and.b32  	%r311, %r203, 32768;
	setp.eq.s32 	%p19, %r311, 0;
	@%p19 bra 	$L__BB0_38;
	ld.global.u32 	%r312, [%rd6+300];
	xor.b32  	%r337, %r337, %r312;
	ld.global.u32 	%r313, [%rd6+304];
	xor.b32  	%r336, %r336, %r313;
	ld.global.u32 	%r314, [%rd6+308];
	xor.b32  	%r335, %r335, %r314;
	ld.global.u32 	%r315, [%rd6+312];
	xor.b32  	%r334, %r334, %r315;
	ld.global.u32 	%r316, [%rd6+316];
	xor.b32  	%r333, %r333, %r316;
$L__BB0_38:
	add.s32 	%r332, %r332, 16;
	setp.ne.s32 	%p20, %r332, 32;
	@%p20 bra 	$L__BB0_6;
	mad.lo.s32 	%r317, %r326, -31, %r11;
	add.s32 	%r326, %r317, 1;
	setp.ne.s32 	%p21, %r326, 5;
	@%p21 bra 	$L__BB0_5;
	st.global.u32 	[%rd2+4], %r337;
	st.global.u32 	[%rd2+8], %r336;
	st.global.u32 	[%rd2+12], %r335;
	st.global.u32 	[%rd2+16], %r334;
	st.global.u32 	[%rd2+20], %r333;
	add.s32 	%r320, %r320, 1;
	setp.lt.u32 	%p22, %r320, %r2;
	@%p22 bra 	$L__BB0_4;
$L__BB0_41:
	shr.u64 	%rd7, %rd18, 2;
	add.s32 	%r319, %r319, 1;
	setp.gt.u64 	%p23, %rd18, 3;
	mov.u64 	%rd18, %rd7;
	@%p23 bra 	$L__BB0_2;
$L__BB0_42:
	mov.b32 	%r318, 0;
	st.global.v2.u32 	[%rd2+24], {%r318, %r318};
	st.global.u32 	[%rd2+32], %r318;
	mov.b64 	%rd17, 0;
	st.global.u64 	[%rd2+40], %rd17;
	ret;

}


// ===== COMPILED SASS (sm_100) =====

	.target	sm_100

	.elftype	@"ET_EXEC"


//--------------------- .note.nv.tkinfo           --------------------------
	.section	.note.nv.tkinfo,"",@"SHT_NOTE"
	.sectionflags	@"SHF_NOTE_NV_TKINFO"
	.tkinfo
        /*0018*/ 	.word	0x00000002
        /*0030*/ 	.string	""
        /*0030*/ 	.string	"ptxas"
        /*0030*/ 	.string	"Cuda compilation tools, release 13.0, V13.0.88"
        /*0030*/ 	.string	"Build cuda_13.0.r13.0/compiler.36424714_0"
        /*0030*/ 	.string	"-arch sm_100 -m 64 "



//--------------------- .note.nv.cuinfo           --------------------------
	.section	.note.nv.cuinfo,"",@"SHT_NOTE"
	.sectionflags	@"SHF_NOTE_NV_CUINFO"
        /*0018*/ 	.short	0x0002
        /*001a*/ 	.short	0x0064
        /*001c*/ 	.short	0x0082
	.zero		2


//--------------------- .nv.info                  --------------------------
	.section	.nv.info,"",@"SHT_CUDA_INFO"
	.align	4


	//----- nvinfo : EIATTR_REGCOUNT
	.align		4
        /*0000*/ 	.byte	0x04, 0x2f
        /*0002*/ 	.short	(.L_10 - .L_9)
	.align		4
.L_9:
        /*0004*/ 	.word	index@(_Z18init_curand_statesP17curandStateXORWOWy)
        /*0008*/ 	.word	0x0000001f


	//----- nvinfo : EIATTR_FRAME_SIZE
	.align		4
.L_10:
        /*000c*/ 	.byte	0x04, 0x11
        /*000e*/ 	.short	(.L_12 - .L_11)
	.align		4
.L_11:
        /*0010*/ 	.word	index@(_Z18init_curand_statesP17curandStateXORWOWy)
        /*0014*/ 	.word	0x00000000


	//----- nvinfo : EIATTR_MIN_STACK_SIZE
	.align		4
.L_12:
        /*0018*/ 	.byte	0x04, 0x12
        /*001a*/ 	.short	(.L_14 - .L_13)
	.align		4
.L_13:
        /*001c*/ 	.word	index@(_Z18init_curand_statesP17curandStateXORWOWy)
        /*0020*/ 	.word	0x00000000
.L_14:


//--------------------- .nv.compat                --------------------------
	.section	.nv.compat,"",@"SHT_CUDA_COMPAT_INFO"
	.align	4
        /*0000*/ 	.byte	0x02, 0x09, 0x00, 0x00, 0x02, 0x02, 0x01, 0x00, 0x02, 0x05, 0x05, 0x00, 0x03, 0x07, 0x01, 0x01
        /*0010*/ 	.byte	0x02, 0x03, 0x00, 0x00, 0x02, 0x06, 0x01, 0x00, 0x04, 0x0b, 0x08, 0x00, 0x09, 0x00, 0x00, 0x00
        /*0020*/ 	.byte	0x00, 0x00, 0x00, 0x00


//--------------------- .nv.info._Z18init_curand_statesP17curandStateXORWOWy --------------------------
	.section	.nv.info._Z18init_curand_statesP17curandStateXORWOWy,"",@"SHT_CUDA_INFO"
	.sectionflags	@""
	.align	4


	//----- nvinfo : EIATTR_CUDA_API_VERSION
	.align		4
        /*0000*/ 	.byte	0x04, 0x37
        /*0002*/ 	.short	(.L_16 - .L_15)
.L_15:
        /*0004*/ 	.word	0x00000082


	//----- nvinfo : EIATTR_KPARAM_INFO
	.align		4
.L_16:
        /*0008*/ 	.byte	0x04, 0x17
        /*000a*/ 	.short	(.L_18 - .L_17)
.L_17:
        /*000c*/ 	.word	0x00000000
        /*0010*/ 	.short	0x0001
        /*0012*/ 	.short	0x0008
        /*0014*/ 	.byte	0x00, 0xf0, 0x21, 0x00


	//----- nvinfo : EIATTR_KPARAM_INFO
	.align		4
.L_18:
        /*0018*/ 	.byte	0x04, 0x17
        /*001a*/ 	.short	(.L_20 - .L_19)
.L_19:
        /*001c*/ 	.word	0x00000000
        /*0020*/ 	.short	0x0000
        /*0022*/ 	.short	0x0000
        /*0024*/ 	.byte	0x00, 0xf5, 0x21, 0x00


	//----- nvinfo : EIATTR_SPARSE_MMA_MASK
	.align		4
.L_20:
        /*0028*/ 	.byte	0x03, 0x50
        /*002a*/ 	.short	0x0000


	//----- nvinfo : EIATTR_MAXREG_COUNT
	.align		4
        /*002c*/ 	.byte	0x03, 0x1b
        /*002e*/ 	.short	0x00ff


	//----- nvinfo : EIATTR_MERCURY_ISA_VERSION
	.align		4
        /*0030*/ 	.byte	0x03, 0x5f
        /*0032*/ 	.short	0x0101


	//----- nvinfo : EIATTR_VRC_CTA_INIT_COUNT
	.align		4
        /*0034*/ 	.byte	0x02, 0x4a
	.zero		1
	.zero		1


	//----- nvinfo : EIATTR_EXIT_INSTR_OFFSETS
	.align		4
        /*0038*/ 	.byte	0x04, 0x1c
        /*003a*/ 	.short	(.L_22 - .L_21)


	//   ....[0]....
.L_21:
        /*003c*/ 	.word	0x00000ed0


	//----- nvinfo : EIATTR_CRS_STACK_SIZE
	.align		4
.L_22:
        /*0040*/ 	.byte	0x04, 0x1e
        /*0042*/ 	.short	(.L_24 - .L_23)
.L_23:
        /*0044*/ 	.word	0x00000000


	//----- nvinfo : EIATTR_CBANK_PARAM_SIZE
	.align		4
.L_24:
        /*0048*/ 	.byte	0x03, 0x19
        /*004a*/ 	.short	0x0010


	//----- nvinfo : EIATTR_PARAM_CBANK
	.align		4
        /*004c*/ 	.byte	0x04, 0x0a
        /*004e*/ 	.short	(.L_26 - .L_25)
	.align		4
.L_25:
        /*0050*/ 	.word	index@(.nv.constant0._Z18init_curand_statesP17curandStateXORWOWy)
        /*0054*/ 	.short	0x0380
        /*0056*/ 	.short	0x0010


	//----- nvinfo : EIATTR_SW_WAR
	.align		4
.L_26:
        /*0058*/ 	.byte	0x04, 0x36
        /*005a*/ 	.short	(.L_28 - .L_27)
.L_27:
        /*005c*/ 	.word	0x00000008
.L_28:


//--------------------- .nv.callgraph             --------------------------
	.section	.nv.callgraph,"",@"SHT_CUDA_CALLGRAPH"
	.align	4
	.sectionentsize	8
	.align		4
        /*0000*/ 	.word	0x00000000
	.align		4
        /*0004*/ 	.word	0xffffffff
	.align		4
        /*0008*/ 	.word	0x00000000
	.align		4
        /*000c*/ 	.word	0xfffffffe
	.align		4
        /*0010*/ 	.word	0x00000000
	.align		4
        /*0014*/ 	.word	0xfffffffd
	.align		4
        /*0018*/ 	.word	0x00000000
	.align		4
        /*001c*/ 	.word	0xfffffffc


//--------------------- .nv.constant4             --------------------------
	.section	.nv.constant4,"a",@progbits
	.align	8
	.align		8
.nv.constant4:
        /*0000*/ 	.dword	precalc_xorwow_matrix
	.align		8
        /*0008*/ 	.dword	precalc_xorwow_offset_matrix
	.align		8
        /*0010*/ 	.dword	mrg32k3aM1
	.align		8
        /*0018*/ 	.dword	mrg32k3aM2
	.align		8
        /*0020*/ 	.dword	mrg32k3aM1SubSeq
	.align		8
        /*0028*/ 	.dword	mrg32k3aM2SubSeq
	.align		8
        /*0030*/ 	.dword	mrg32k3aM1Seq
	.align		8
        /*0038*/ 	.dword	mrg32k3aM2Seq


//--------------------- .nv.constant3             --------------------------
	.section	.nv.constant3,"a",@progbits
	.align	8
.nv.constant3:
	.type		__cr_lgamma_table,@object
	.size		__cr_lgamma_table,(.L_8 - __cr_lgamma_table)
__cr_lgamma_table:
        /*0000*/ 	.byte	0x00, 0x00, 0x00, 0x00, 0x00, 0x00, 0x00, 0x00, 0x00, 0x00, 0x00, 0x00, 0x00, 0x00, 0x00, 0x00
        /*0010*/ 	.byte	0xef, 0x39, 0xfa, 0xfe, 0x42, 0x2e, 0xe6, 0x3f, 0x02, 0x20, 0x2a, 0xfa, 0x0b, 0xab, 0xfc, 0x3f
        /*0020*/ 	.byte	0xf9, 0x2c, 0x92, 0x7c, 0xa7, 0x6c, 0x09, 0x40, 0xc9, 0x79, 0x44, 0x3c, 0x64, 0x26, 0x13, 0x40
        /*0030*/ 	.byte	0xca, 0x01, 0xcf, 0x3a, 0x27, 0x51, 0x1a, 0x40, 0x30, 0xcc, 0x2d, 0xf3, 0xe1, 0x0c, 0x21, 0x40
        /*0040*/ 	.byte	0x0d, 0xb7, 0xfc, 0x82, 0x8e, 0x35, 0x25, 0x40
.L_8:


//--------------------- .text._Z18init_curand_statesP17curandStateXORWOWy --------------------------
	.section	.text._Z18init_curand_statesP17curandStateXORWOWy,"ax",@progbits
	.align	128
        .global         _Z18init_curand_statesP17curandStateXORWOWy
        .type           _Z18init_curand_statesP17curandStateXORWOWy,@function
        .size           _Z18init_curand_statesP17curandStateXORWOWy,(.L_x_9 - _Z18init_curand_statesP17curandStateXORWOWy)
        .other          _Z18init_curand_statesP17curandStateXORWOWy,@"STO_CUDA_ENTRY STV_DEFAULT"
_Z18init_curand_statesP17curandStateXORWOWy:
.text._Z18init_curand_statesP17curandStateXORWOWy:
[----:B------:R-:W-:Y:S01]  /*0000*/  LDC R1, c[0x0][0x37c] ;  /* 0x0000df00ff017b82 */ /* 0x000fe20000000800 */
[----:B------:R-:W0:Y:S07]  /*0010*/  S2R R4, SR_TID.X ;  /* 0x0000000000047919 */ /* 0x000e2e0000002100 */
[----:B------:R-:W1:Y:S01]  /*0020*/  LDC.64 R2, c[0x0][0x388] ;  /* 0x0000e200ff027b82 */ /* 0x000e620000000a00 */
[----:B------:R-:W2:Y:S01]  /*0030*/  LDCU.64 UR4, c[0x0][0x358] ;  /* 0x00006b00ff0477ac */ /* 0x000ea20008000a00 */
[----:B------:R-:W-:Y:S06]  /*0040*/  BSSY.RECONVERGENT B0, `(.L_x_0) ;  /* 0x00000e5000007945 */ /* 0x000fec0003800200 */
[----:B------:R-:W0:Y:S08]  /*0050*/  S2UR UR6, SR_CTAID.X ;  /* 0x00000000000679c3 */ /* 0x000e300000002500 */
[----:B------:R-:W0:Y:S08]  /*0060*/  LDC R13, c[0x0][0x360] ;  /* 0x0000d800ff0d7b82 */ /* 0x000e300000000800 */
[----:B------:R-:W3:Y:S01]  /*0070*/  LDC.64 R6, c[0x0][0x380] ;  /* 0x0000e000ff067b82 */ /* 0x000ee20000000a00 */
[----:B-1----:R-:W-:-:S02]  /*0080*/  LOP3.LUT R0, R2, 0xaad26b49, RZ, 0x3c, !PT ;  /* 0xaad26b4902007812 */ /* 0x002fc400078e3cff */
[----:B------:R-:W-:-:S03]  /*0090*/  LOP3.LUT R2, R3, 0xf7dcefdd, RZ, 0x3c, !PT ;  /* 0xf7dcefdd03027812 */ /* 0x000fc600078e3cff */
[----:B------:R-:W-:Y:S02]  /*00a0*/  IMAD R0, R0, 0x4182bed5, RZ ;  /* 0x4182bed500007824 */ /* 0x000fe400078e02ff */
[----:B------:R-:W-:Y:S02]  /*00b0*/  IMAD R3, R2, -0x658354e5, RZ ;  /* 0x9a7cab1b02037824 */ /* 0x000fe400078e02ff */
[C---:B------:R-:W-:Y:S01]  /*00c0*/  VIADD R5, R0.reuse, 0x75bcd15 ;  /* 0x075bcd1500057836 */ /* 0x040fe20000000000 */
[C---:B------:R-:W-:Y:S01]  /*00d0*/  LOP3.LUT R8, R0.reuse, 0x159a55e5, RZ, 0x3c, !PT ;  /* 0x159a55e500087812 */ /* 0x040fe200078e3cff */
[C---:B------:R-:W-:Y:S01]  /*00e0*/  VIADD R11, R0.reuse, 0x583f19 ;  /* 0x00583f19000b7836 */ /* 0x040fe20000000000 */
[C---:B------:R-:W-:Y:S01]  /*00f0*/  LOP3.LUT R10, R3.reuse, 0x5491333, RZ, 0x3c, !PT ;  /* 0x05491333030a7812 */ /* 0x040fe200078e3cff */
[----:B------:R-:W-:Y:S02]  /*0100*/  VIADD R9, R3, 0x1f123bb5 ;  /* 0x1f123bb503097836 */ /* 0x000fe40000000000 */
[----:B0-----:R-:W-:Y:S01]  /*0110*/  IMAD R13, R13, UR6, R4 ;  /* 0x000000060d0d7c24 */ /* 0x001fe2000f8e0204 */
[----:B------:R-:W-:-:S04]  /*0120*/  IADD3 R4, PT, PT, R0, 0x64f0c9, R3 ;  /* 0x0064f0c900047810 */ /* 0x000fc80007ffe003 */
[C---:B------:R-:W-:Y:S01]  /*0130*/  ISETP.NE.AND P0, PT, R13.reuse, RZ, PT ;  /* 0x000000ff0d00720c */ /* 0x040fe20003f05270 */
[----:B---3--:R-:W-:-:S05]  /*0140*/  IMAD.WIDE R6, R13, 0x30, R6 ;  /* 0x000000300d067825 */ /* 0x008fca00078e0206 */
[----:B--2---:R0:W-:Y:S04]  /*0150*/  STG.E.64 desc[UR4][R6.64], R4 ;  /* 0x0000000406007986 */ /* 0x0041e8000c101b04 */
[----:B------:R0:W-:Y:S04]  /*0160*/  STG.E.64 desc[UR4][R6.64+0x8], R8 ;  /* 0x0000080806007986 */ /* 0x0001e8000c101b04 */
[----:B------:R0:W-:Y:S01]  /*0170*/  STG.E.64 desc[UR4][R6.64+0x10], R10 ;  /* 0x0000100a06007986 */ /* 0x0001e2000c101b04 */
[----:B------:R-:W-:Y:S05]  /*0180*/  @!P0 BRA `(.L_x_1) ;  /* 0x0000000c00408947 */ /* 0x000fea0003800000 */
[----:B------:R-:W-:Y:S01]  /*0190*/  SHF.R.S32.HI R0, RZ, 0x1f, R13 ;  /* 0x0000001fff007819 */ /* 0x000fe2000001140d */
[----:B------:R-:W-:-:S07]  /*01a0*/  IMAD.MOV.U32 R12, RZ, RZ, RZ ;  /* 0x000000ffff0c7224 */ /* 0x000fce00078e00ff */
.L_x_7:
[----:B-1----:R-:W-:Y:S01]  /*01b0*/  LOP3.LUT R2, R13, 0x3, RZ, 0xc0, !PT ;  /* 0x000000030d027812 */ /* 0x002fe200078ec0ff */
[----:B------:R-:W-:Y:S03]  /*01c0*/  BSSY.RECONVERGENT B1, `(.L_x_2) ;  /* 0x00000c6000017945 */ /* 0x000fe60003800200 */
[----:B------:R-:W-:-:S04]  /*01d0*/  ISETP.NE.U32.AND P0, PT, R2, RZ, PT ;  /* 0x000000ff0200720c */ /* 0x000fc80003f05070 */
[----:B------:R-:W-:-:S13]  /*01e0*/  ISETP.NE.AND.EX P0, PT, RZ, RZ, PT, P0 ;  /* 0x000000ffff00720c */ /* 0x000fda0003f05300 */
[----:B------:R-:W-:Y:S05]  /*01f0*/  @!P0 BRA `(.L_x_3) ;  /* 0x0000000c00088947 */ /* 0x000fea0003800000 */
[----:B0-----:R-:W0:Y:S01]  /*0200*/  LDC.64 R8, c[0x4][RZ] ;  /* 0x01000000ff087b82 */ /* 0x001e220000000a00 */
[----:B------:R-:W-:Y:S02]  /*0210*/  IMAD.MOV.U32 R14, RZ, RZ, RZ ;  /* 0x000000ffff0e7224 */ /* 0x000fe400078e00ff */
[----:B0-----:R-:W-:-:S07]  /*0220*/  IMAD.WIDE.U32 R8, R12, 0xc80, R8 ;  /* 0x00000c800c087825 */ /* 0x001fce00078e0008 */
.L_x_6:
[----:B-1----:R-:W-:Y:S01]  /*0230*/  IMAD.MOV.U32 R15, RZ, RZ, RZ ;  /* 0x000000ffff0f7224 */ /* 0x002fe200078e00ff */
[----:B------:R-:W-:Y:S01]  /*0240*/  CS2R R2, SRZ ;  /* 0x0000000000027805 */ /* 0x000fe2000001ff00 */
[----:B------:R-:W-:Y:S01]  /*0250*/  IMAD.MOV.U32 R17, RZ, RZ, RZ ;  /* 0x000000ffff117224 */ /* 0x000fe200078e00ff */
[----:B------:R-:W-:-:S07]  /*0260*/  CS2R R4, SRZ ;  /* 0x0000000000047805 */ /* 0x000fce000001ff00 */
.L_x_5:
[----:B------:R-:W-:-:S05]  /*0270*/  IMAD.WIDE.U32 R10, R17, 0x4, R6 ;  /* 0x00000004110a7825 */ /* 0x000fca00078e0006 */
[----:B------:R0:W5:Y:S01]  /*0280*/  LDG.E R16, desc[UR4][R10.64+0x4] ;  /* 0x000004040a107981 */ /* 0x000162000c1e1900 */
[----:B------:R-:W-:-:S07]  /*0290*/  IMAD.MOV.U32 R19, RZ, RZ, RZ ;  /* 0x000000ffff137224 */ /* 0x000fce00078e00ff */
.L_x_4:
[----:B-----5:R-:W-:Y:S01]  /*02a0*/  SHF.R.U32.HI R24, RZ, R19, R16 ;  /* 0x00000013ff187219 */ /* 0x020fe20000011610 */
[----:B0-----:R-:W-:-:S03]  /*02b0*/  IMAD.SHL.U32 R10, R17, 0x20, RZ ;  /* 0x00000020110a7824 */ /* 0x001fc600078e00ff */
[----:B------:R-:W-:Y:S01]  /*02c0*/  LOP3.LUT R11, R24, 0x1, RZ, 0xc0, !PT ;  /* 0x00000001180b7812 */ /* 0x000fe200078ec0ff */
[----:B------:R-:W-:-:S03]  /*02d0*/  IMAD.IADD R10, R10, 0x1, R19 ;  /* 0x000000010a0a7824 */ /* 0x000fc600078e0213 */
[----:B------:R-:W-:Y:S01]  /*02e0*/  ISETP.NE.U32.AND P0, PT, R11, 0x1, PT ;  /* 0x000000010b00780c */ /* 0x000fe20003f05070 */
[----:B------:R-:W-:-:S03]  /*02f0*/  IMAD R11, R10, 0x5, RZ ;  /* 0x000000050a0b7824 */ /* 0x000fc600078e02ff */
[----:B------:R-:W-:Y:S01]  /*0300*/  R2P PR, R24, 0x7e ;  /* 0x0000007e18007804 */ /* 0x000fe20000000000 */
[----:B------:R-:W-:-:S08]  /*0310*/  IMAD.WIDE.U32 R10, R11, 0x4, R8 ;  /* 0x000000040b0a7825 */ /* 0x000fd000078e0008 */
[----:B------:R-:W2:Y:S04]  /*0320*/  @!P0 LDG.E R18, desc[UR4][R10.64] ;  /* 0x000000040a128981 */ /* 0x000ea8000c1e1900 */
[----:B------:R-:W3:Y:S04]  /*0330*/  @!P0 LDG.E R20, desc[UR4][R10.64+0x10] ;  /* 0x000010040a148981 */ /* 0x000ee8000c1e1900 */
[----:B------:R-:W4:Y:S04]  /*0340*/  @P1 LDG.E R22, desc[UR4][R10.64+0x14] ;  /* 0x000014040a161981 */ /* 0x000f28000c1e1900 */
[----:B------:R-:W4:Y:S04]  /*0350*/  @P2 LDG.E R26, desc[UR4][R10.64+0x28] ;  /* 0x000028040a1a2981 */ /* 0x000f28000c1e1900 */
[----:B------:R-:W4:Y:S04]  /*0360*/  @!P0 LDG.E R21, desc[UR4][R10.64+0x4] ;  /* 0x000004040a158981 */ /* 0x000f28000c1e1900 */
[----:B------:R-:W4:Y:S04]  /*0370*/  @!P0 LDG.E R23, desc[UR4][R10.64+0xc] ;  /* 0x00000c040a178981 */ /* 0x000f28000c1e1900 */
[----:B------:R-:W4:Y:S04]  /*0380*/  @P1 LDG.E R25, desc[UR4][R10.64+0x18] ;  /* 0x000018040a191981 */ /* 0x000f28000c1e1900 */
[----:B------:R-:W4:Y:S04]  /*0390*/  @P3 LDG.E R28, desc[UR4][R10.64+0x3c] ;  /* 0x00003c040a1c3981 */ /* 0x000f28000c1e1900 */
[----:B------:R-:W4:Y:S01]  /*03a0*/  @P6 LDG.E R27, desc[UR4][R10.64+0x7c] ;  /* 0x00007c040a1b6981 */ /* 0x000f22000c1e1900 */
[----:B--2---:R-:W-:-:S03]  /*03b0*/  @!P0 LOP3.LUT R15, R15, R18, RZ, 0x3c, !PT ;  /* 0x000000120f0f8212 */ /* 0x004fc600078e3cff */
[----:B------:R-:W2:Y:S01]  /*03c0*/  @!P0 LDG.E R18, desc[UR4][R10.64+0x8] ;  /* 0x000008040a128981 */ /* 0x000ea2000c1e1900 */
[----:B---3--:R-:W-:-:S03]  /*03d0*/  @!P0 LOP3.LUT R3, R3, R20, RZ, 0x3c, !PT ;  /* 0x0000001403038212 */ /* 0x008fc600078e3cff */
[----:B------:R-:W3:Y:S01]  /*03e0*/  @P1 LDG.E R20, desc[UR4][R10.64+0x24] ;  /* 0x000024040a141981 */ /* 0x000ee2000c1e1900 */
[----:B----4-:R-:W-:-:S03]  /*03f0*/  @P1 LOP3.LUT R15, R15, R22, RZ, 0x3c, !PT ;  /* 0x000000160f0f1212 */ /* 0x010fc600078e3cff */
[----:B------:R-:W4:Y:S01]  /*0400*/  @P2 LDG.E R22, desc[UR4][R10.64+0x38] ;  /* 0x000038040a162981 */ /* 0x000f22000c1e1900 */
[----:B------:R-:W-:-:S03]  /*0410*/  @P2 LOP3.LUT R15, R15, R26, RZ, 0x3c, !PT ;  /* 0x0000001a0f0f2212 */ /* 0x000fc600078e3cff */
[----:B------:R-:W4:Y:S01]  /*0420*/  @P4 LDG.E R26, desc[UR4][R10.64+0x50] ;  /* 0x000050040a1a4981 */ /* 0x000f22000c1e1900 */
[----:B------:R-:W-:-:S03]  /*0430*/  @!P0 LOP3.LUT R4, R4, R21, RZ, 0x3c, !PT ;  /* 0x0000001504048212 */ /* 0x000fc600078e3cff */
[----:B------:R-:W4:Y:S01]  /*0440*/  @P1 LDG.E R21, desc[UR4][R10.64+0x20] ;  /* 0x000020040a151981 */ /* 0x000f22000c1e1900 */
[----:B------:R-:W-:-:S03]  /*0450*/  @!P0 LOP3.LUT R2, R2, R23, RZ, 0x3c, !PT ;  /* 0x0000001702028212 */ /* 0x000fc600078e3cff */
[----:B------:R-:W4:Y:S01]  /*0460*/  @P2 LDG.E R23, desc[UR4][R10.64+0x2c] ;  /* 0x00002c040a172981 */ /* 0x000f22000c1e1900 */
[----:B------:R-:W-:-:S03]  /*0470*/  @P1 LOP3.LUT R4, R4, R25, RZ, 0x3c, !PT ;  /* 0x0000001904041212 */ /* 0x000fc600078e3cff */
[----:B------:R-:W4:Y:S01]  /*0480*/  @P2 LDG.E R25, desc[UR4][R10.64+0x34] ;  /* 0x000034040a192981 */ /* 0x000f22000c1e1900 */
[----:B--2---:R-:W-:-:S03]  /*0490*/  @!P0 LOP3.LUT R5, R5, R18, RZ, 0x3c, !PT ;  /* 0x0000001205058212 */ /* 0x004fc600078e3cff */
[----:B------:R-:W2:Y:S01]  /*04a0*/  @P1 LDG.E R18, desc[UR4][R10.64+0x1c] ;  /* 0x00001c040a121981 */ /* 0x000ea2000c1e1900 */
[----:B---3--:R-:W-:-:S03]  /*04b0*/  @P1 LOP3.LUT R3, R3, R20, RZ, 0x3c, !PT ;  /* 0x0000001403031212 */ /* 0x008fc600078e3cff */
[----:B------:R-:W3:Y:S01]  /*04c0*/  @P2 LDG.E R20, desc[UR4][R10.64+0x30] ;  /* 0x000030040a142981 */ /* 0x000ee2000c1e1900 */
[----:B----4-:R-:W-:-:S03]  /*04d0*/  @P2 LOP3.LUT R3, R3, R22, RZ, 0x3c, !PT ;  /* 0x0000001603032212 */ /* 0x010fc600078e3cff */
[----:B------:R-:W4:Y:S01]  /*04e0*/  @P3 LDG.E R22, desc[UR4][R10.64+0x4c] ;  /* 0x00004c040a163981 */ /* 0x000f22000c1e1900 */
[----:B------:R-:W-:-:S04]  /*04f0*/  @P3 LOP3.LUT R15, R15, R28, RZ, 0x3c, !PT ;  /* 0x0000001c0f0f3212 */ /* 0x000fc800078e3cff */
[----:B------:R-:W-:Y:S02]  /*0500*/  @P4 LOP3.LUT R15, R15, R26, RZ, 0x3c, !PT ;  /* 0x0000001a0f0f4212 */ /* 0x000fe400078e3cff */
[----:B------:R-:W-:Y:S01]  /*0510*/  @P1 LOP3.LUT R2, R2, R21, RZ, 0x3c, !PT ;  /* 0x0000001502021212 */ /* 0x000fe200078e3cff */
[----:B------:R-:W4:Y:S04]  /*0520*/  @P5 LDG.E R26, desc[UR4][R10.64+0x64] ;  /* 0x000064040a1a5981 */ /* 0x000f28000c1e1900 */
[----:B------:R-:W4:Y:S01]  /*0530*/  @P3 LDG.E R21, desc[UR4][R10.64+0x40] ;  /* 0x000040040a153981 */ /* 0x000f22000c1e1900 */
[----:B------:R-:W-:Y:S02]  /*0540*/  @P2 LOP3.LUT R4, R4, R23, RZ, 0x3c, !PT ;  /* 0x0000001704042212 */ /* 0x000fe400078e3cff */
[----:B------:R-:W-:Y:S01]  /*0550*/  @P2 LOP3.LUT R2, R2, R25, RZ, 0x3c, !PT ;  /* 0x0000001902022212 */ /* 0x000fe200078e3cff */
[----:B------:R-:W4:Y:S04]  /*0560*/  @P3 LDG.E R23, desc[UR4][R10.64+0x48] ;  /* 0x000048040a173981 */ /* 0x000f28000c1e1900 */
[----:B------:R-:W4:Y:S01]  /*0570*/  @P4 LDG.E R25, desc[UR4][R10.64+0x54] ;  /* 0x000054040a194981 */ /* 0x000f22000c1e1900 */
[----:B--2---:R-:W-:-:S03]  /*0580*/  @P1 LOP3.LUT R5, R5, R18, RZ, 0x3c, !PT ;  /* 0x0000001205051212 */ /* 0x004fc600078e3cff */
[----:B------:R-:W2:Y:S01]  /*0590*/  @P3 LDG.E R18, desc[UR4][R10.64+0x44] ;  /* 0x000044040a123981 */ /* 0x000ea2000c1e1900 */
[----:B---3--:R-:W-:-:S03]  /*05a0*/  @P2 LOP3.LUT R5, R5, R20, RZ, 0x3c, !PT ;  /* 0x0000001405052212 */ /* 0x008fc600078e3cff */
[----:B------:R-:W3:Y:S01]  /*05b0*/  @P4 LDG.E R20, desc[UR4][R10.64+0x58] ;  /* 0x000058040a144981 */ /* 0x000ee2000c1e1900 */
[----:B----4-:R-:W-:-:S03]  /*05c0*/  @P3 LOP3.LUT R3, R3, R22, RZ, 0x3c, !PT ;  /* 0x0000001603033212 */ /* 0x010fc600078e3cff */
[----:B------:R-:W4:Y:S01]  /*05d0*/  @P4 LDG.E R22, desc[UR4][R10.64+0x60] ;  /* 0x000060040a164981 */ /* 0x000f22000c1e1900 */
[----:B------:R-:W-:Y:S02]  /*05e0*/  LOP3.LUT P0, RZ, R24, 0x80, RZ, 0xc0, !PT ;  /* 0x0000008018ff7812 */ /* 0x000fe4000780c0ff */
[----:B------:R-:W-:Y:S02]  /*05f0*/  @P5 LOP3.LUT R15, R15, R26, RZ, 0x3c, !PT ;  /* 0x0000001a0f0f5212 */ /* 0x000fe400078e3cff */
[----:B------:R-:W4:Y:S01]  /*0600*/  @P6 LDG.E R26, desc[UR4][R10.64+0x78] ;  /* 0x000078040a1a6981 */ /* 0x000f22000c1e1900 */
[----:B------:R-:W-:-:S03]  /*0610*/  @P3 LOP3.LUT R4, R4, R21, RZ, 0x3c, !PT ;  /* 0x0000001504043212 */ /* 0x000fc600078e3cff */
[----:B------:R-:W4:Y:S01]  /*0620*/  @P4 LDG.E R21, desc[UR4][R10.64+0x5c] ;  /* 0x00005c040a154981 */ /* 0x000f22000c1e1900 */
[----:B------:R-:W-:-:S03]  /*0630*/  @P3 LOP3.LUT R2, R2, R23, RZ, 0x3c, !PT ;  /* 0x0000001702023212 */ /* 0x000fc600078e3cff */
[----:B------:R-:W4:Y:S01]  /*0640*/  @P5 LDG.E R23, desc[UR4][R10.64+0x68] ;  /* 0x000068040a175981 */ /* 0x000f22000c1e1900 */
[----:B------:R-:W-:-:S03]  /*0650*/  @P4 LOP3.LUT R4, R4, R25, RZ, 0x3c, !PT ;  /* 0x0000001904044212 */ /* 0x000fc600078e3cff */
[----:B------:R-:W4:Y:S01]  /*0660*/  @P5 LDG.E R25, desc[UR4][R10.64+0x70] ;  /* 0x000070040a195981 */ /* 0x000f22000c1e1900 */
[----:B--2---:R-:W-:-:S03]  /*0670*/  @P3 LOP3.LUT R5, R5, R18, RZ, 0x3c, !PT ;  /* 0x0000001205053212 */ /* 0x004fc600078e3cff */
[----:B------:R-:W2:Y:S01]  /*0680*/  @P5 LDG.E R18, desc[UR4][R10.64+0x6c] ;  /* 0x00006c040a125981 */ /* 0x000ea2000c1e1900 */
[----:B---3--:R-:W-:-:S03]  /*0690*/  @P4 LOP3.LUT R5, R5, R20, RZ, 0x3c, !PT ;  /* 0x0000001405054212 */ /* 0x008fc600078e3cff */
[----:B------:R-:W3:Y:S01]  /*06a0*/  @P5 LDG.E R20, desc[UR4][R10.64+0x74] ;  /* 0x000074040a145981 */ /* 0x000ee2000c1e1900 */
[----:B----4-:R-:W-:-:S03]  /*06b0*/  @P4 LOP3.LUT R3, R3, R22, RZ, 0x3c, !PT ;  /* 0x0000001603034212 */ /* 0x010fc600078e3cff */
[----:B------:R-:W4:Y:S01]  /*06c0*/  @P0 LDG.E R22, desc[UR4][R10.64+0x8c] ;  /* 0x00008c040a160981 */ /* 0x000f22000c1e1900 */
[----:B------:R-:W-:-:S03]  /*06d0*/  @P6 LOP3.LUT R15, R15, R26, RZ, 0x3c, !PT ;  /* 0x0000001a0f0f6212 */ /* 0x000fc600078e3cff */
        /* <DEDUP_REMOVED lines=13> */
[----:B------:R-:W-:Y:S02]  /*07b0*/  @P6 LOP3.LUT R4, R4, R27, RZ, 0x3c, !PT ;  /* 0x0000001b04046212 */ /* 0x000fe400078e3cff */
[----:B------:R-:W-:Y:S02]  /*07c0*/  @P6 LOP3.LUT R2, R2, R21, RZ, 0x3c, !PT ;  /* 0x0000001502026212 */ /* 0x000fe400078e3cff */
[----:B------:R-:W-:Y:S02]  /*07d0*/  @P0 LOP3.LUT R4, R4, R23, RZ, 0x3c, !PT ;  /* 0x0000001704040212 */ /* 0x000fe400078e3cff */
[----:B------:R-:W-:Y:S02]  /*07e0*/  @P0 LOP3.LUT R2, R2, R25, RZ, 0x3c, !PT ;  /* 0x0000001902020212 */ /* 0x000fe400078e3cff */
[----:B--2---:R-:W-:Y:S02]  /*07f0*/  @P6 LOP3.LUT R5, R5, R18, RZ, 0x3c, !PT ;  /* 0x0000001205056212 */ /* 0x004fe400078e3cff */
[----:B---3--:R-:W-:-:S02]  /*0800*/  @P6 LOP3.LUT R3, R3, R20, RZ, 0x3c, !PT ;  /* 0x0000001403036212 */ /* 0x008fc400078e3cff */
[----:B----4-:R-:W-:Y:S02]  /*0810*/  @P0 LOP3.LUT R5, R5, R22, RZ, 0x3c, !PT ;  /* 0x0000001605050212 */ /* 0x010fe400078e3cff */
[----:B------:R-:W-:Y:S02]  /*0820*/  @P0 LOP3.LUT R3, R3, R26, RZ, 0x3c, !PT ;  /* 0x0000001a03030212 */ /* 0x000fe400078e3cff */
[----:B------:R-:W-:-:S13]  /*0830*/  R2P PR, R24.B1, 0x7f ;  /* 0x0000007f18007804 */ /* 0x000fda0000001000 */
[----:B------:R-:W2:Y:S04]  /*0840*/  @P0 LDG.E R18, desc[UR4][R10.64+0xa0] ;  /* 0x0000a0040a120981 */ /* 0x000ea8000c1e1900 */
[----:B------:R-:W3:Y:S04]  /*0850*/  @P1 LDG.E R22, desc[UR4][R10.64+0xb4] ;  /* 0x0000b4040a161981 */ /* 0x000ee8000c1e1900 */
[----:B------:R-:W4:Y:S04]  /*0860*/  @P2 LDG.E R26, desc[UR4][R10.64+0xc8] ;  /* 0x0000c8040a1a2981 */ /* 0x000f28000c1e1900 */
[----:B------:R-:W4:Y:S04]  /*0870*/  @P3 LDG.E R28, desc[UR4][R10.64+0xdc] ;  /* 0x0000dc040a1c3981 */ /* 0x000f28000c1e1900 */
[----:B------:R-:W4:Y:S04]  /*0880*/  @P0 LDG.E R23, desc[UR4][R10.64+0xa4] ;  /* 0x0000a4040a170981 */ /* 0x000f28000c1e1900 */
[----:B------:R-:W4:Y:S04]  /*0890*/  @P0 LDG.E R20, desc[UR4][R10.64+0xa8] ;  /* 0x0000a8040a140981 */ /* 0x000f28000c1e1900 */
[----:B------:R-:W4:Y:S04]  /*08a0*/  @P4 LDG.E R25, desc[UR4][R10.64+0xf0] ;  /* 0x0000f0040a194981 */ /* 0x000f28000c1e1900 */
        /* <DEDUP_REMOVED lines=21> */
[----:B------:R-:W-:Y:S02]  /*0a00*/  LOP3.LUT P0, RZ, R24, 0x8000, RZ, 0xc0, !PT ;  /* 0x0000800018ff7812 */ /* 0x000fe4000780c0ff */
[----:B----4-:R-:W-:Y:S01]  /*0a10*/  @P5 LOP3.LUT R15, R15, R26, RZ, 0x3c, !PT ;  /* 0x0000001a0f0f5212 */ /* 0x010fe200078e3cff */
[----:B------:R-:W4:Y:S04]  /*0a20*/  @P3 LDG.E R24, desc[UR4][R10.64+0xe4] ;  /* 0x0000e4040a183981 */ /* 0x000f28000c1e1900 */
[----:B------:R-:W2:Y:S01]  /*0a30*/  @P6 LDG.E R26, desc[UR4][R10.64+0x118] ;  /* 0x000118040a1a6981 */ /* 0x000ea2000c1e1900 */
        /* <DEDUP_REMOVED lines=8> */
[----:B---3--:R-:W-:-:S03]  /*0ac0*/  @P2 LOP3.LUT R3, R3, R22, RZ, 0x3c, !PT ;  /* 0x0000001603032212 */ /* 0x008fc600078e3cff */
[----:B------:R-:W3:Y:S01]  /*0ad0*/  @P4 LDG.E R22, desc[UR4][R10.64+0x100] ;  /* 0x000100040a164981 */ /* 0x000ee2000c1e1900 */
[----:B--2---:R-:W-:-:S03]  /*0ae0*/  @P6 LOP3.LUT R15, R15, R26, RZ, 0x3c, !PT ;  /* 0x0000001a0f0f6212 */ /* 0x004fc600078e3cff */
[----:B------:R-:W2:Y:S01]  /*0af0*/  @P0 LDG.E R26, desc[UR4][R10.64+0x12c] ;  /* 0x00012c040a1a0981 */ /* 0x000ea2000c1e1900 */
[----:B----4-:R-:W-:-:S03]  /*0b00*/  @P2 LOP3.LUT R2, R2, R23, RZ, 0x3c, !PT ;  /* 0x0000001702022212 */ /* 0x010fc600078e3cff */
[----:B------:R-:W4:Y:S01]  /*0b10*/  @P4 LDG.E R23, desc[UR4][R10.64+0xfc] ;  /* 0x0000fc040a174981 */ /* 0x000f22000c1e1900 */
[----:B------:R-:W-:-:S03]  /*0b20*/  @P2 LOP3.LUT R5, R5, R20, RZ, 0x3c, !PT ;  /* 0x0000001405052212 */ /* 0x000fc600078e3cff */
[----:B------:R-:W4:Y:S01]  /*0b30*/  @P4 LDG.E R20, desc[UR4][R10.64+0xf8] ;  /* 0x0000f8040a144981 */ /* 0x000f22000c1e1900 */
[----:B------:R-:W-:Y:S02]  /*0b40*/  @P3 LOP3.LUT R2, R2, R27, RZ, 0x3c, !PT ;  /* 0x0000001b02023212 */ /* 0x000fe400078e3cff */
[----:B------:R-:W-:Y:S01]  /*0b50*/  @P3 LOP3.LUT R4, R4, R25, RZ, 0x3c, !PT ;  /* 0x0000001904043212 */ /* 0x000fe200078e3cff */
[----:B------:R-:W4:Y:S01]  /*0b60*/  @P5 LDG.E R27, desc[UR4][R10.64+0x110] ;  /* 0x000110040a1b5981 */ /* 0x000f22000c1e1900 */
[----:B------:R-:W-:-:S03]  /*0b70*/  @P3 LOP3.LUT R5, R5, R24, RZ, 0x3c, !PT ;  /* 0x0000001805053212 */ /* 0x000fc600078e3cff */
[----:B------:R-:W4:Y:S04]  /*0b80*/  @P5 LDG.E R25, desc[UR4][R10.64+0x108] ;  /* 0x000108040a195981 */ /* 0x000f28000c1e1900 */
        /* <DEDUP_REMOVED lines=19> */
[----:B------:R-:W-:-:S05]  /*0cc0*/  VIADD R19, R19, 0x10 ;  /* 0x0000001013137836 */ /* 0x000fca0000000000 */
[----:B------:R-:W-:Y:S02]  /*0cd0*/  ISETP.NE.AND P1, PT, R19, 0x20, PT ;  /* 0x000000201300780c */ /* 0x000fe40003f25270 */
[----:B------:R-:W-:Y:S02]  /*0ce0*/  @P5 LOP3.LUT R3, R3, R18, RZ, 0x3c, !PT ;  /* 0x0000001203035212 */ /* 0x000fe400078e3cff */
[----:B------:R-:W-:Y:S02]  /*0cf0*/  @P6 LOP3.LUT R4, R4, R21, RZ, 0x3c, !PT ;  /* 0x0000001504046212 */ /* 0x000fe400078e3cff */
[----:B---3--:R-:W-:-:S04]  /*0d00*/  @P6 LOP3.LUT R3, R3, R22, RZ, 0x3c, !PT ;  /* 0x0000001603036212 */ /* 0x008fc800078e3cff */
[----:B--2---:R-:W-:Y:S02]  /*0d10*/  @P0 LOP3.LUT R3, R3, R26, RZ, 0x3c, !PT ;  /* 0x0000001a03030212 */ /* 0x004fe400078e3cff */
[----:B----4-:R-:W-:Y:S02]  /*0d20*/  @P6 LOP3.LUT R2, R2, R23, RZ, 0x3c, !PT ;  /* 0x0000001702026212 */ /* 0x010fe400078e3cff */
[----:B------:R-:W-:Y:S02]  /*0d30*/  @P6 LOP3.LUT R5, R5, R20, RZ, 0x3c, !PT ;  /* 0x0000001405056212 */ /* 0x000fe400078e3cff */
[----:B------:R-:W-:Y:S02]  /*0d40*/  @P0 LOP3.LUT R2, R2, R27, RZ, 0x3c, !PT ;  /* 0x0000001b02020212 */ /* 0x000fe400078e3cff */
[----:B------:R-:W-:Y:S02]  /*0d50*/  @P0 LOP3.LUT R4, R4, R25, RZ, 0x3c, !PT ;  /* 0x0000001904040212 */ /* 0x000fe400078e3cff */
[----:B------:R-:W-:Y:S01]  /*0d60*/  @P0 LOP3.LUT R5, R5, R24, RZ, 0x3c, !PT ;  /* 0x0000001805050212 */ /* 0x000fe200078e3cff */
[----:B------:R-:W-:Y:S06]  /*0d70*/  @P1 BRA `(.L_x_4) ;  /* 0xfffffff400481947 */ /* 0x000fec000383ffff */
[----:B------:R-:W-:-:S05]  /*0d80*/  VIADD R17, R17, 0x1 ;  /* 0x0000000111117836 */ /* 0x000fca0000000000 */
[----:B------:R-:W-:-:S13]  /*0d90*/  ISETP.NE.AND P0, PT, R17, 0x5, PT ;  /* 0x000000051100780c */ /* 0x000fda0003f05270 */
[----:B------:R-:W-:Y:S05]  /*0da0*/  @P0 BRA `(.L_x_5) ;  /* 0xfffffff400300947 */ /* 0x000fea000383ffff */
[----:B------:R1:W-:Y:S01]  /*0db0*/  STG.E.64 desc[UR4][R6.64+0x8], R4 ;  /* 0x0000080406007986 */ /* 0x0003e2000c101b04 */
[----:B------:R-:W-:Y:S01]  /*0dc0*/  VIADD R14, R14, 0x1 ;  /* 0x000000010e0e7836 */ /* 0x000fe20000000000 */
[----:B------:R-:W-:Y:S02]  /*0dd0*/  LOP3.LUT R11, R13, 0x3, RZ, 0xc0, !PT ;  /* 0x000000030d0b7812 */ /* 0x000fe400078ec0ff */
[----:B------:R1:W-:Y:S02]  /*0de0*/  STG.E.64 desc[UR4][R6.64+0x10], R2 ;  /* 0x0000100206007986 */ /* 0x0003e4000c101b04 */
[----:B------:R-:W-:Y:S02]  /*0df0*/  ISETP.GE.U32.AND P0, PT, R14, R11, PT ;  /* 0x0000000b0e00720c */ /* 0x000fe40003f06070 */
[----:B------:R1:W-:Y:S11]  /*0e00*/  STG.E desc[UR4][R6.64+0x4], R15 ;  /* 0x0000040f06007986 */ /* 0x0003f6000c101904 */
[----:B------:R-:W-:Y:S05]  /*0e10*/  @!P0 BRA `(.L_x_6) ;  /* 0xfffffff400048947 */ /* 0x000fea000383ffff */
.L_x_3:
[----:B------:R-:W-:Y:S05]  /*0e20*/  BSYNC.RECONVERGENT B1 ;  /* 0x0000000000017941 */ /* 0x000fea0003800200 */
.L_x_2:
[C---:B------:R-:W-:Y:S01]  /*0e30*/  ISETP.GT.U32.AND P0, PT, R13.reuse, 0x3, PT ;  /* 0x000000030d00780c */ /* 0x040fe20003f04070 */
[----:B------:R-:W-:Y:S01]  /*0e40*/  VIADD R12, R12, 0x1 ;  /* 0x000000010c0c7836 */ /* 0x000fe20000000000 */
[--C-:B------:R-:W-:Y:S02]  /*0e50*/  SHF.R.U64 R13, R13, 0x2, R0.reuse ;  /* 0x000000020d0d7819 */ /* 0x100fe40000001200 */
[----:B------:R-:W-:Y:S02]  /*0e60*/  ISETP.GT.U32.AND.EX P0, PT, R0, RZ, PT, P0 ;  /* 0x000000ff0000720c */ /* 0x000fe40003f04100 */
[----:B------:R-:W-:-:S11]  /*0e70*/  SHF.R.U32.HI R0, RZ, 0x2, R0 ;  /* 0x00000002ff007819 */ /* 0x000fd60000011600 */
[----:B------:R-:W-:Y:S05]  /*0e80*/  @P0 BRA `(.L_x_7) ;  /* 0xfffffff000c80947 */ /* 0x000fea000383ffff */
.L_x_1:
[----:B------:R-:W-:Y:S05]  /*0e90*/  BSYNC.RECONVERGENT B0 ;  /* 0x0000000000007941 */ /* 0x000fea0003800200 */
.L_x_0:
[----:B------:R-:W-:Y:S04]  /*0ea0*/  STG.E.64 desc[UR4][R6.64+0x18], RZ ;  /* 0x000018ff06007986 */ /* 0x000fe8000c101b04 */
[----:B------:R-:W-:Y:S04]  /*0eb0*/  STG.E desc[UR4][R6.64+0x20], RZ ;  /* 0x000020ff06007986 */ /* 0x000fe8000c101904 */
[----:B------:R-:W-:Y:S01]  /*0ec0*/  STG.E.64 desc[UR4][R6.64+0x28], RZ ;  /* 0x000028ff06007986 */ /* 0x000fe2000c101b04 */
[----:B------:R-:W-:Y:S05]  /*0ed0*/  EXIT ;  /* 0x000000000000794d */ /* 0x000fea0003800000 */
.L_x_8:
[----:B------:R-:W-:-:S00]  /*0ee0*/  BRA `(.L_x_8) ;  /* 0xfffffffc00fc7947 */ /* 0x000fc0000383ffff */
[----:B------:R-:W-:-:S00]  /*0ef0*/  NOP ;  /* 0x0000000000007918 */ /* 0x000fc00000000000 */
        /* <DEDUP_REMOVED lines=8> */
.L_x_9:


//--------------------- .nv.global.init           --------------------------
	.section	.nv.global.init,"aw",@progbits
	.align	4
.nv.global.init:
	.type		mrg32k3aM1SubSeq,@object
	.size		mrg32k3aM1SubSeq,(mrg32k3aM2SubSeq - mrg32k3aM1SubSeq)
mrg32k3aM1SubSeq:
        /*0000*/ 	.byte	0x0b, 0xcc, 0xee, 0x04, 0x73, 0x29, 0x8b, 0x6f, 0xf6, 0x53, 0x03, 0xf6, 0x23, 0xf6, 0xea, 0xda
        /* <DEDUP_REMOVED lines=125> */
	.type		mrg32k3aM2SubSeq,@object
	.size		mrg32k3aM2SubSeq,(mrg32k3aM1 - mrg32k3aM2SubSeq)
mrg32k3aM2SubSeq:
        /* <DEDUP_REMOVED lines=126> */
	.type		mrg32k3aM1,@object
	.size		mrg32k3aM1,(mrg32k3aM1Seq - mrg32k3aM1)
mrg32k3aM1:
        /* <DEDUP_REMOVED lines=144> */
	.type		mrg32k3aM1Seq,@object
	.size		mrg32k3aM1Seq,(mrg32k3aM2 - mrg32k3aM1Seq)
mrg32k3aM1Seq:
        /* <DEDUP_REMOVED lines=144> */
	.type		mrg32k3aM2,@object
	.size		mrg32k3aM2,(mrg32k3aM2Seq - mrg32k3aM2)
mrg32k3aM2:
        /* <DEDUP_REMOVED lines=144> */
	.type		mrg32k3aM2Seq,@object
	.size		mrg32k3aM2Seq,(precalc_xorwow_matrix - mrg32k3aM2Seq)
mrg32k3aM2Seq:
        /* <DEDUP_REMOVED lines=144> */
	.type		precalc_xorwow_matrix,@object
	.size		precalc_xorwow_matrix,(precalc_xorwow_offset_matrix - precalc_xorwow_matrix)
precalc_xorwow_matrix:
        /* <DEDUP_REMOVED lines=6400> */
	.type		precalc_xorwow_offset_matrix,@object
	.size		precalc_xorwow_offset_matrix,(.L_1 - precalc_xorwow_offset_matrix)
precalc_xorwow_offset_matrix:
        /* <DEDUP_REMOVED lines=6400> */
.L_1:


//--------------------- .nv.shared.reserved.0     --------------------------
	.section	.nv.shared.reserved.0,"aw",@nobits
	.weak		__nv_reservedSMEM_offset_0_alias
	.size		__nv_reservedSMEM_offset_0_alias, 0, 64
	.other		__nv_reservedSMEM_offset_0_alias,@"STO_CUDA_RESERVED_SHARED STV_DEFAULT"
__nv_reservedSMEM_offset_0_alias:
	.zero		0
	.zero		64


//--------------------- .nv.constant0._Z18init_curand_statesP17curandStateXORWOWy --------------------------
	.section	.nv.constant0._Z18init_curand_statesP17curandStateXORWOWy,"a",@progbits
	.sectionflags	@""
	.align	4
.nv.constant0._Z18init_curand_statesP17curandStateXORWOWy:
	.zero		912


//--------------------- SYMBOLS --------------------------

	.type		.nv.reservedSmem.offset0,@object
	.size		.nv.reservedSmem.offset0,0x4
